//
// Generated by NVIDIA NVVM Compiler
//
// Compiler Build ID: CL-36424714
// Cuda compilation tools, release 13.0, V13.0.88
// Based on NVVM 20.0.0
//

.version 9.0
.target sm_100
.address_size 64

	// .globl	_Z14tile_MatrixMulPiS_S_ii
// _ZZ14tile_MatrixMulPiS_S_iiE1A has been demoted
// _ZZ14tile_MatrixMulPiS_S_iiE1B has been demoted

.visible .entry _Z14tile_MatrixMulPiS_S_ii(
	.param .u64 .ptr .align 1 _Z14tile_MatrixMulPiS_S_ii_param_0,
	.param .u64 .ptr .align 1 _Z14tile_MatrixMulPiS_S_ii_param_1,
	.param .u64 .ptr .align 1 _Z14tile_MatrixMulPiS_S_ii_param_2,
	.param .u32 _Z14tile_MatrixMulPiS_S_ii_param_3,
	.param .u32 _Z14tile_MatrixMulPiS_S_ii_param_4
)
{
	.reg .pred 	%p<11>;
	.reg .b32 	%r<166>;
	.reg .b64 	%rd<13>;
	// demoted variable
	.shared .align 4 .b8 _ZZ14tile_MatrixMulPiS_S_iiE1A[4096];
	// demoted variable
	.shared .align 4 .b8 _ZZ14tile_MatrixMulPiS_S_iiE1B[4096];
	ld.param.u64 	%rd3, [_Z14tile_MatrixMulPiS_S_ii_param_0];
	ld.param.u64 	%rd4, [_Z14tile_MatrixMulPiS_S_ii_param_1];
	ld.param.u64 	%rd5, [_Z14tile_MatrixMulPiS_S_ii_param_2];
	ld.param.u32 	%r44, [_Z14tile_MatrixMulPiS_S_ii_param_3];
	ld.param.u32 	%r45, [_Z14tile_MatrixMulPiS_S_ii_param_4];
	mov.u32 	%r1, %tid.x;
	mov.u32 	%r2, %tid.y;
	mov.u32 	%r47, %ctaid.x;
	mov.u32 	%r48, %ctaid.y;
	mad.lo.s32 	%r3, %r45, %r48, %r2;
	mad.lo.s32 	%r4, %r45, %r47, %r1;
	div.s32 	%r5, %r44, %r45;
	setp.lt.s32 	%p1, %r5, 1;
	mov.b32 	%r164, 0;
	@%p1 bra 	$L__BB0_15;
	mad.lo.s32 	%r6, %r3, %r44, %r1;
	mul.lo.s32 	%r7, %r45, %r2;
	and.b32  	%r8, %r45, 7;
	and.b32  	%r9, %r45, 3;
	and.b32  	%r10, %r45, 2147483640;
	and.b32  	%r11, %r45, 1;
	neg.s32 	%r12, %r10;
	shl.b32 	%r13, %r45, 5;
	shl.b32 	%r50, %r7, 2;
	mov.u32 	%r51, _ZZ14tile_MatrixMulPiS_S_iiE1A;
	add.s32 	%r52, %r50, %r51;
	add.s32 	%r14, %r52, 16;
	shl.b32 	%r15, %r45, 2;
	cvta.to.global.u64 	%rd1, %rd3;
	cvta.to.global.u64 	%rd2, %rd4;
	mov.b32 	%r149, 0;
	mov.u32 	%r164, %r149;
$L__BB0_2:
	setp.lt.s32 	%p2, %r45, 1;
	mul.lo.s32 	%r53, %r149, %r45;
	add.s32 	%r54, %r6, %r53;
	mul.wide.s32 	%rd6, %r54, 4;
	add.s64 	%rd7, %rd1, %rd6;
	ld.global.u32 	%r55, [%rd7];
	add.s32 	%r56, %r7, %r1;
	shl.b32 	%r57, %r56, 2;
	mov.u32 	%r58, _ZZ14tile_MatrixMulPiS_S_iiE1A;
	add.s32 	%r59, %r58, %r57;
	st.shared.u32 	[%r59], %r55;
	add.s32 	%r60, %r53, %r2;
	mad.lo.s32 	%r61, %r60, %r44, %r4;
	mul.wide.s32 	%rd8, %r61, 4;
	add.s64 	%rd9, %rd2, %rd8;
	ld.global.u32 	%r62, [%rd9];
	mov.u32 	%r63, _ZZ14tile_MatrixMulPiS_S_iiE1B;
	add.s32 	%r64, %r63, %r57;
	st.shared.u32 	[%r64], %r62;
	bar.sync 	0;
	@%p2 bra 	$L__BB0_14;
	setp.lt.u32 	%p3, %r45, 8;
	mov.b32 	%r159, 0;
	@%p3 bra 	$L__BB0_6;
	shl.b32 	%r67, %r1, 2;
	add.s32 	%r152, %r63, %r67;
	mov.u32 	%r151, %r14;
	mov.u32 	%r153, %r12;
$L__BB0_5:
	.pragma "nounroll";
	ld.shared.u32 	%r69, [%r151+-16];
	ld.shared.u32 	%r70, [%r152];
	mad.lo.s32 	%r71, %r70, %r69, %r164;
	ld.shared.u32 	%r72, [%r151+-12];
	add.s32 	%r73, %r152, %r15;
	ld.shared.u32 	%r74, [%r73];
	mad.lo.s32 	%r75, %r74, %r72, %r71;
	ld.shared.u32 	%r76, [%r151+-8];
	add.s32 	%r77, %r73, %r15;
	ld.shared.u32 	%r78, [%r77];
	mad.lo.s32 	%r79, %r78, %r76, %r75;
	ld.shared.u32 	%r80, [%r151+-4];
	add.s32 	%r81, %r77, %r15;
	ld.shared.u32 	%r82, [%r81];
	mad.lo.s32 	%r83, %r82, %r80, %r79;
	ld.shared.u32 	%r84, [%r151];
	add.s32 	%r85, %r81, %r15;
	ld.shared.u32 	%r86, [%r85];
	mad.lo.s32 	%r87, %r86, %r84, %r83;
	ld.shared.u32 	%r88, [%r151+4];
	add.s32 	%r89, %r85, %r15;
	ld.shared.u32 	%r90, [%r89];
	mad.lo.s32 	%r91, %r90, %r88, %r87;
	ld.shared.u32 	%r92, [%r151+8];
	add.s32 	%r93, %r89, %r15;
	ld.shared.u32 	%r94, [%r93];
	mad.lo.s32 	%r95, %r94, %r92, %r91;
	ld.shared.u32 	%r96, [%r151+12];
	add.s32 	%r97, %r93, %r15;
	ld.shared.u32 	%r98, [%r97];
	mad.lo.s32 	%r164, %r98, %r96, %r95;
	add.s32 	%r153, %r153, 8;
	add.s32 	%r152, %r152, %r13;
	add.s32 	%r151, %r151, 32;
	setp.ne.s32 	%p4, %r153, 0;
	mov.u32 	%r159, %r10;
	@%p4 bra 	$L__BB0_5;
$L__BB0_6:
	setp.eq.s32 	%p5, %r8, 0;
	@%p5 bra 	$L__BB0_14;
	add.s32 	%r100, %r8, -1;
	setp.lt.u32 	%p6, %r100, 3;
	@%p6 bra 	$L__BB0_9;
	add.s32 	%r101, %r159, %r7;
	shl.b32 	%r102, %r101, 2;
	mov.u32 	%r103, _ZZ14tile_MatrixMulPiS_S_iiE1A;
	add.s32 	%r104, %r103, %r102;
	ld.shared.u32 	%r105, [%r104];
	mad.lo.s32 	%r106, %r159, %r45, %r1;
	shl.b32 	%r107, %r106, 2;
	mov.u32 	%r108, _ZZ14tile_MatrixMulPiS_S_iiE1B;
	add.s32 	%r109, %r108, %r107;
	ld.shared.u32 	%r110, [%r109];
	mad.lo.s32 	%r111, %r110, %r105, %r164;
	ld.shared.u32 	%r112, [%r104+4];
	add.s32 	%r113, %r109, %r15;
	ld.shared.u32 	%r114, [%r113];
	mad.lo.s32 	%r115, %r114, %r112, %r111;
	ld.shared.u32 	%r116, [%r104+8];
	add.s32 	%r117, %r113, %r15;
	ld.shared.u32 	%r118, [%r117];
	mad.lo.s32 	%r119, %r118, %r116, %r115;
	ld.shared.u32 	%r120, [%r104+12];
	add.s32 	%r121, %r117, %r15;
	ld.shared.u32 	%r122, [%r121];
	mad.lo.s32 	%r164, %r122, %r120, %r119;
	add.s32 	%r159, %r159, 4;
$L__BB0_9:
	setp.eq.s32 	%p7, %r9, 0;
	@%p7 bra 	$L__BB0_14;
	setp.eq.s32 	%p8, %r9, 1;
	@%p8 bra 	$L__BB0_12;
	add.s32 	%r124, %r159, %r7;
	shl.b32 	%r125, %r124, 2;
	mov.u32 	%r126, _ZZ14tile_MatrixMulPiS_S_iiE1A;
	add.s32 	%r127, %r126, %r125;
	ld.shared.u32 	%r128, [%r127];
	mad.lo.s32 	%r129, %r159, %r45, %r1;
	shl.b32 	%r130, %r129, 2;
	mov.u32 	%r131, _ZZ14tile_MatrixMulPiS_S_iiE1B;
	add.s32 	%r132, %r131, %r130;
	ld.shared.u32 	%r133, [%r132];
	mad.lo.s32 	%r134, %r133, %r128, %r164;
	ld.shared.u32 	%r135, [%r127+4];
	add.s32 	%r136, %r132, %r15;
	ld.shared.u32 	%r137, [%r136];
	mad.lo.s32 	%r164, %r137, %r135, %r134;
	add.s32 	%r159, %r159, 2;
$L__BB0_12:
	setp.eq.s32 	%p9, %r11, 0;
	@%p9 bra 	$L__BB0_14;
	add.s32 	%r138, %r159, %r7;
	shl.b32 	%r139, %r138, 2;
	mov.u32 	%r140, _ZZ14tile_MatrixMulPiS_S_iiE1A;
	add.s32 	%r141, %r140, %r139;
	ld.shared.u32 	%r142, [%r141];
	mad.lo.s32 	%r143, %r159, %r45, %r1;
	shl.b32 	%r144, %r143, 2;
	mov.u32 	%r145, _ZZ14tile_MatrixMulPiS_S_iiE1B;
	add.s32 	%r146, %r145, %r144;
	ld.shared.u32 	%r147, [%r146];
	mad.lo.s32 	%r164, %r147, %r142, %r164;
$L__BB0_14:
	bar.sync 	0;
	add.s32 	%r149, %r149, 1;
	setp.ne.s32 	%p10, %r149, %r5;
	@%p10 bra 	$L__BB0_2;
$L__BB0_15:
	cvta.to.global.u64 	%rd10, %rd5;
	mad.lo.s32 	%r148, %r3, %r44, %r4;
	mul.wide.s32 	%rd11, %r148, 4;
	add.s64 	%rd12, %rd10, %rd11;
	st.global.u32 	[%rd12], %r164;
	ret;

}


// ===== COMPILED SASS (sm_100) =====

	.target	sm_100

	.elftype	@"ET_EXEC"


//--------------------- .note.nv.tkinfo           --------------------------
	.section	.note.nv.tkinfo,"",@"SHT_NOTE"
	.sectionflags	@"SHF_NOTE_NV_TKINFO"
	.tkinfo
        /*0018*/ 	.word	0x00000002
        /*0030*/ 	.string	""
        /*0030*/ 	.string	"ptxas"
        /*0030*/ 	.string	"Cuda compilation tools, release 13.0, V13.0.88"
        /*0030*/ 	.string	"Build cuda_13.0.r13.0/compiler.36424714_0"
        /*0030*/ 	.string	"-arch sm_100 -m 64 "



//--------------------- .note.nv.cuinfo           --------------------------
	.section	.note.nv.cuinfo,"",@"SHT_NOTE"
	.sectionflags	@"SHF_NOTE_NV_CUINFO"
        /*0018*/ 	.short	0x0002
        /*001a*/ 	.short	0x0064
        /*001c*/ 	.short	0x0082
	.zero		2


//--------------------- .nv.info                  --------------------------
	.section	.nv.info,"",@"SHT_CUDA_INFO"
	.align	4


	//----- nvinfo : EIATTR_REGCOUNT
	.align		4
        /*0000*/ 	.byte	0x04, 0x2f
        /*0002*/ 	.short	(.L_1 - .L_0)
	.align		4
.L_0:
        /*0004*/ 	.word	index@(_Z14tile_MatrixMulPiS_S_ii)
        /*0008*/ 	.word	0x0000001f


	//----- nvinfo : EIATTR_FRAME_SIZE
	.align		4
.L_1:
        /*000c*/ 	.byte	0x04, 0x11
        /*000e*/ 	.short	(.L_3 - .L_2)
	.align		4
.L_2:
        /*0010*/ 	.word	index@(_Z14tile_MatrixMulPiS_S_ii)
        /*0014*/ 	.word	0x00000000


	//----- nvinfo : EIATTR_MIN_STACK_SIZE
	.align		4
.L_3:
        /*0018*/ 	.byte	0x04, 0x12
        /*001a*/ 	.short	(.L_5 - .L_4)
	.align		4
.L_4:
        /*001c*/ 	.word	index@(_Z14tile_MatrixMulPiS_S_ii)
        /*0020*/ 	.word	0x00000000
.L_5:


//--------------------- .nv.compat                --------------------------
	.section	.nv.compat,"",@"SHT_CUDA_COMPAT_INFO"
	.align	4
        /*0000*/ 	.byte	0x02, 0x09, 0x00, 0x00, 0x02, 0x02, 0x01, 0x00, 0x02, 0x05, 0x05, 0x00, 0x03, 0x07, 0x01, 0x01
        /*0010*/ 	.byte	0x02, 0x03, 0x00, 0x00, 0x02, 0x06, 0x01, 0x00, 0x04, 0x0b, 0x08, 0x00, 0x09, 0x00, 0x00, 0x00
        /*0020*/ 	.byte	0x00, 0x00, 0x00, 0x00


//--------------------- .nv.info._Z14tile_MatrixMulPiS_S_ii --------------------------
	.section	.nv.info._Z14tile_MatrixMulPiS_S_ii,"",@"SHT_CUDA_INFO"
	.sectionflags	@""
	.align	4


	//----- nvinfo : EIATTR_CUDA_API_VERSION
	.align		4
        /*0000*/ 	.byte	0x04, 0x37
        /*0002*/ 	.short	(.L_7 - .L_6)
.L_6:
        /*0004*/ 	.word	0x00000082


	//----- nvinfo : EIATTR_KPARAM_INFO
	.align		4
.L_7:
        /*0008*/ 	.byte	0x04, 0x17
        /*000a*/ 	.short	(.L_9 - .L_8)
.L_8:
        /*000c*/ 	.word	0x00000000
        /*0010*/ 	.short	0x0004
        /*0012*/ 	.short	0x001c
        /*0014*/ 	.byte	0x00, 0xf0, 0x11, 0x00


	//----- nvinfo : EIATTR_KPARAM_INFO
	.align		4
.L_9:
        /*0018*/ 	.byte	0x04, 0x17
        /*001a*/ 	.short	(.L_11 - .L_10)
.L_10:
        /*001c*/ 	.word	0x00000000
        /*0020*/ 	.short	0x0003
        /*0022*/ 	.short	0x0018
        /*0024*/ 	.byte	0x00, 0xf0, 0x11, 0x00


	//----- nvinfo : EIATTR_KPARAM_INFO
	.align		4
.L_11:
        /*0028*/ 	.byte	0x04, 0x17
        /*002a*/ 	.short	(.L_13 - .L_12)
.L_12:
        /*002c*/ 	.word	0x00000000
        /*0030*/ 	.short	0x0002
        /*0032*/ 	.short	0x0010
        /*0034*/ 	.byte	0x00, 0xf5, 0x21, 0x00


	//----- nvinfo : EIATTR_KPARAM_INFO
	.align		4
.L_13:
        /*0038*/ 	.byte	0x04, 0x17
        /*003a*/ 	.short	(.L_15 - .L_14)
.L_14:
        /*003c*/ 	.word	0x00000000
        /*0040*/ 	.short	0x0001
        /*0042*/ 	.short	0x0008
        /*0044*/ 	.byte	0x00, 0xf5, 0x21, 0x00


	//----- nvinfo : EIATTR_KPARAM_INFO
	.align		4
.L_15:
        /*0048*/ 	.byte	0x04, 0x17
        /*004a*/ 	.short	(.L_17 - .L_16)
.L_16:
        /*004c*/ 	.word	0x00000000
        /*0050*/ 	.short	0x0000
        /*0052*/ 	.short	0x0000
        /*0054*/ 	.byte	0x00, 0xf5, 0x21, 0x00


	//----- nvinfo : EIATTR_SPARSE_MMA_MASK
	.align		4
.L_17:
        /*0058*/ 	.byte	0x03, 0x50
        /*005a*/ 	.short	0x0000


	//----- nvinfo : EIATTR_MAXREG_COUNT
	.align		4
        /*005c*/ 	.byte	0x03, 0x1b
        /*005e*/ 	.short	0x00ff


	//----- nvinfo : EIATTR_NUM_BARRIERS
	.align		4
        /*0060*/ 	.byte	0x02, 0x4c
        /*0062*/ 	.byte	0x01
	.zero		1


	//----- nvinfo : EIATTR_MERCURY_ISA_VERSION
	.align		4
        /*0064*/ 	.byte	0x03, 0x5f
        /*0066*/ 	.short	0x0101


	//----- nvinfo : EIATTR_VRC_CTA_INIT_COUNT
	.align		4
        /*0068*/ 	.byte	0x02, 0x4a
	.zero		1
	.zero		1


	//----- nvinfo : EIATTR_EXIT_INSTR_OFFSETS
	.align		4
        /*006c*/ 	.byte	0x04, 0x1c
        /*006e*/ 	.short	(.L_19 - .L_18)


	//   ....[0]....
.L_18:
        /*0070*/ 	.word	0x00000ac0


	//----- nvinfo : EIATTR_CBANK_PARAM_SIZE
	.align		4
.L_19:
        /*0074*/ 	.byte	0x03, 0x19
        /*0076*/ 	.short	0x0020


	//----- nvinfo : EIATTR_PARAM_CBANK
	.align		4
        /*0078*/ 	.byte	0x04, 0x0a
        /*007a*/ 	.short	(.L_21 - .L_20)
	.align		4
.L_20:
        /*007c*/ 	.word	index@(.nv.constant0._Z14tile_MatrixMulPiS_S_ii)
        /*0080*/ 	.short	0x0380
        /*0082*/ 	.short	0x0020


	//----- nvinfo : EIATTR_SW_WAR
	.align		4
.L_21:
        /*0084*/ 	.byte	0x04, 0x36
        /*0086*/ 	.short	(.L_23 - .L_22)
.L_22:
        /*0088*/ 	.word	0x00000008
.L_23:


//--------------------- .nv.callgraph             --------------------------
	.section	.nv.callgraph,"",@"SHT_CUDA_CALLGRAPH"
	.align	4
	.sectionentsize	8
	.align		4
        /*0000*/ 	.word	0x00000000
	.align		4
        /*0004*/ 	.word	0xffffffff
	.align		4
        /*0008*/ 	.word	0x00000000
	.align		4
        /*000c*/ 	.word	0xfffffffe
	.align		4
        /*0010*/ 	.word	0x00000000
	.align		4
        /*0014*/ 	.word	0xfffffffd
	.align		4
        /*0018*/ 	.word	0x00000000
	.align		4
        /*001c*/ 	.word	0xfffffffc


//--------------------- .text._Z14tile_MatrixMulPiS_S_ii --------------------------
	.section	.text._Z14tile_MatrixMulPiS_S_ii,"ax",@progbits
	.align	128
        .global         _Z14tile_MatrixMulPiS_S_ii
        .type           _Z14tile_MatrixMulPiS_S_ii,@function
        .size           _Z14tile_MatrixMulPiS_S_ii,(.L_x_8 - _Z14tile_MatrixMulPiS_S_ii)
        .other          _Z14tile_MatrixMulPiS_S_ii,@"STO_CUDA_ENTRY STV_DEFAULT"
_Z14tile_MatrixMulPiS_S_ii:
.text._Z14tile_MatrixMulPiS_S_ii:
[----:B------:R-:W-:Y:S08]  /*0000*/  LDC R1, c[0x0][0x37c] ;  /* 0x0000df00ff017b82 */ /* 0x000ff00000000800 */
[----:B------:R-:W0:Y:S01]  /*0010*/  LDC.64 R2, c[0x0][0x398] ;  /* 0x0000e600ff027b82 */ /* 0x000e220000000a00 */
[----:B------:R-:W1:Y:S01]  /*0020*/  S2R R8, SR_TID.X ;  /* 0x0000000000087919 */ /* 0x000e620000002100 */
[----:B------:R-:W2:Y:S01]  /*0030*/  LDCU.64 UR8, c[0x0][0x358] ;  /* 0x00006b00ff0877ac */ /* 0x000ea20008000a00 */
[----:B------:R-:W-:-:S05]  /*0040*/  MOV R18, RZ ;  /* 0x000000ff00127202 */ /* 0x000fca0000000f00 */
[----:B------:R-:W-:Y:S08]  /*0050*/  S2UR UR5, SR_CTAID.Y ;  /* 0x00000000000579c3 */ /* 0x000ff00000002600 */
[----:B------:R-:W1:Y:S01]  /*0060*/  S2UR UR4, SR_CTAID.X ;  /* 0x00000000000479c3 */ /* 0x000e620000002500 */
[----:B0-----:R-:W-:-:S04]  /*0070*/  IABS R7, R3 ;  /* 0x0000000300077213 */ /* 0x001fc80000000000 */
[----:B------:R-:W0:Y:S01]  /*0080*/  I2F.RP R0, R7 ;  /* 0x0000000700007306 */ /* 0x000e220000209400 */
[----:B-1----:R-:W-:-:S07]  /*0090*/  IMAD R13, R3, UR4, R8 ;  /* 0x00000004030d7c24 */ /* 0x002fce000f8e0208 */
[----:B0-----:R-:W0:Y:S02]  /*00a0*/  MUFU.RCP R0, R0 ;  /* 0x0000000000007308 */ /* 0x001e240000001000 */
[----:B0-----:R-:W-:-:S06]  /*00b0*/  IADD3 R4, PT, PT, R0, 0xffffffe, RZ ;  /* 0x0ffffffe00047810 */ /* 0x001fcc0007ffe0ff */
[----:B------:R0:W1:Y:S02]  /*00c0*/  F2I.FTZ.U32.TRUNC.NTZ R5, R4 ;  /* 0x0000000400057305 */ /* 0x000064000021f000 */
[----:B0-----:R-:W-:Y:S02]  /*00d0*/  HFMA2 R4, -RZ, RZ, 0, 0 ;  /* 0x00000000ff047431 */ /* 0x001fe400000001ff */
[----:B-1----:R-:W-:-:S04]  /*00e0*/  IMAD.MOV R6, RZ, RZ, -R5 ;  /* 0x000000ffff067224 */ /* 0x002fc800078e0a05 */
[----:B------:R-:W-:Y:S01]  /*00f0*/  IMAD R9, R6, R7, RZ ;  /* 0x0000000706097224 */ /* 0x000fe200078e02ff */
[----:B------:R-:W-:-:S03]  /*0100*/  IABS R6, R2 ;  /* 0x0000000200067213 */ /* 0x000fc60000000000 */
[----:B------:R-:W-:Y:S01]  /*0110*/  IMAD.HI.U32 R5, R5, R9, R4 ;  /* 0x0000000905057227 */ /* 0x000fe200078e0004 */
[----:B------:R-:W-:-:S04]  /*0120*/  LOP3.LUT R4, R2, R3, RZ, 0x3c, !PT ;  /* 0x0000000302047212 */ /* 0x000fc800078e3cff */
[----:B------:R-:W-:Y:S01]  /*0130*/  ISETP.GE.AND P1, PT, R4, RZ, PT ;  /* 0x000000ff0400720c */ /* 0x000fe20003f26270 */
[----:B------:R-:W-:-:S04]  /*0140*/  IMAD.HI.U32 R9, R5, R6, RZ ;  /* 0x0000000605097227 */ /* 0x000fc800078e00ff */
[----:B------:R-:W-:-:S04]  /*0150*/  IMAD.MOV R0, RZ, RZ, -R9 ;  /* 0x000000ffff007224 */ /* 0x000fc800078e0a09 */
[----:B------:R-:W-:-:S05]  /*0160*/  IMAD R0, R7, R0, R6 ;  /* 0x0000000007007224 */ /* 0x000fca00078e0206 */
[----:B------:R-:W-:-:S13]  /*0170*/  ISETP.GT.U32.AND P2, PT, R7, R0, PT ;  /* 0x000000000700720c */ /* 0x000fda0003f44070 */
[-C--:B------:R-:W-:Y:S01]  /*0180*/  @!P2 IADD3 R0, PT, PT, R0, -R7.reuse, RZ ;  /* 0x800000070000a210 */ /* 0x080fe20007ffe0ff */
[----:B------:R-:W-:Y:S01]  /*0190*/  @!P2 VIADD R9, R9, 0x1 ;  /* 0x000000010909a836 */ /* 0x000fe20000000000 */
[----:B------:R-:W-:Y:S02]  /*01a0*/  ISETP.NE.AND P2, PT, R3, RZ, PT ;  /* 0x000000ff0300720c */ /* 0x000fe40003f45270 */
[----:B------:R-:W-:Y:S02]  /*01b0*/  ISETP.GE.U32.AND P0, PT, R0, R7, PT ;  /* 0x000000070000720c */ /* 0x000fe40003f06070 */
[----:B------:R-:W0:Y:S11]  /*01c0*/  S2R R0, SR_TID.Y ;  /* 0x0000000000007919 */ /* 0x000e360000002200 */
[----:B------:R-:W-:-:S05]  /*01d0*/  @P0 IADD3 R9, PT, PT, R9, 0x1, RZ ;  /* 0x0000000109090810 */ /* 0x000fca0007ffe0ff */
[----:B------:R-:W-:Y:S01]  /*01e0*/  @!P1 IMAD.MOV R9, RZ, RZ, -R9 ;  /* 0x000000ffff099224 */ /* 0x000fe200078e0a09 */
[----:B------:R-:W-:-:S04]  /*01f0*/  @!P2 LOP3.LUT R9, RZ, R3, RZ, 0x33, !PT ;  /* 0x00000003ff09a212 */ /* 0x000fc800078e33ff */
[----:B------:R-:W-:Y:S01]  /*0200*/  ISETP.GE.AND P0, PT, R9, 0x1, PT ;  /* 0x000000010900780c */ /* 0x000fe20003f06270 */
[----:B0-----:R-:W-:-:S12]  /*0210*/  IMAD R11, R3, UR5, R0 ;  /* 0x00000005030b7c24 */ /* 0x001fd8000f8e0200 */
[----:B--2---:R-:W-:Y:S05]  /*0220*/  @!P0 BRA `(.L_x_0) ;  /* 0x0000000800148947 */ /* 0x004fea0003800000 */
[----:B------:R-:W0:Y:S01]  /*0230*/  S2UR UR5, SR_CgaCtaId ;  /* 0x00000000000579c3 */ /* 0x000e220000008800 */
[----:B------:R-:W-:Y:S01]  /*0240*/  UMOV UR4, 0x400 ;  /* 0x0000040000047882 */ /* 0x000fe20000000000 */
[----:B------:R-:W-:Y:S01]  /*0250*/  IMAD R15, R0, R3, RZ ;  /* 0x00000003000f7224 */ /* 0x000fe200078e02ff */
[----:B------:R-:W-:Y:S01]  /*0260*/  LOP3.LUT R12, R3, 0x7ffffff8, RZ, 0xc0, !PT ;  /* 0x7ffffff8030c7812 */ /* 0x000fe200078ec0ff */
[----:B------:R-:W-:Y:S01]  /*0270*/  IMAD R10, R11, R2, R8 ;  /* 0x000000020b0a7224 */ /* 0x000fe200078e0208 */
[C---:B------:R-:W-:Y:S01]  /*0280*/  LOP3.LUT R20, R3.reuse, 0x7, RZ, 0xc0, !PT ;  /* 0x0000000703147812 */ /* 0x040fe200078ec0ff */
[----:B------:R-:W-:Y:S01]  /*0290*/  IMAD.MOV.U32 R18, RZ, RZ, RZ ;  /* 0x000000ffff127224 */ /* 0x000fe200078e00ff */
[----:B------:R-:W-:Y:S02]  /*02a0*/  LOP3.LUT R14, R3, 0x3, RZ, 0xc0, !PT ;  /* 0x00000003030e7812 */ /* 0x000fe400078ec0ff */
[----:B------:R-:W-:Y:S01]  /*02b0*/  IADD3 R16, PT, PT, -R12, RZ, RZ ;  /* 0x000000ff0c107210 */ /* 0x000fe20007ffe1ff */
[----:B0-----:R-:W-:-:S06]  /*02c0*/  ULEA UR4, UR5, UR4, 0x18 ;  /* 0x0000000405047291 */ /* 0x001fcc000f8ec0ff */
[----:B------:R-:W-:Y:S01]  /*02d0*/  LEA R17, R15, UR4, 0x2 ;  /* 0x000000040f117c11 */ /* 0x000fe2000f8e10ff */
[----:B------:R-:W-:-:S04]  /*02e0*/  UMOV UR4, URZ ;  /* 0x000000ff00047c82 */ /* 0x000fc80008000000 */
[----:B------:R-:W-:-:S07]  /*02f0*/  VIADD R17, R17, 0x10 ;  /* 0x0000001011117836 */ /* 0x000fce0000000000 */
.L_x_6:
[----:B0-----:R-:W0:Y:S08]  /*0300*/  LDC.64 R2, c[0x0][0x398] ;  /* 0x0000e600ff027b82 */ /* 0x001e300000000a00 */
[----:B------:R-:W1:Y:S08]  /*0310*/  LDC.64 R6, c[0x0][0x380] ;  /* 0x0000e000ff067b82 */ /* 0x000e700000000a00 */
[----:B------:R-:W2:Y:S01]  /*0320*/  LDC.64 R4, c[0x0][0x388] ;  /* 0x0000e200ff047b82 */ /* 0x000ea20000000a00 */
[----:B0-----:R-:W-:-:S02]  /*0330*/  IMAD R21, R3, UR4, R0 ;  /* 0x0000000403157c24 */ /* 0x001fc4000f8e0200 */
[----:B------:R-:W-:Y:S02]  /*0340*/  IMAD R19, R3, UR4, R10 ;  /* 0x0000000403137c24 */ /* 0x000fe4000f8e020a */
[----:B------:R-:W-:Y:S02]  /*0350*/  IMAD R21, R21, R2, R13 ;  /* 0x0000000215157224 */ /* 0x000fe400078e020d */
[----:B-1----:R-:W-:-:S06]  /*0360*/  IMAD.WIDE R6, R19, 0x4, R6 ;  /* 0x0000000413067825 */ /* 0x002fcc00078e0206 */
[----:B------:R-:W3:Y:S01]  /*0370*/  LDG.E R6, desc[UR8][R6.64] ;  /* 0x0000000806067981 */ /* 0x000ee2000c1e1900 */
[----:B--2---:R-:W-:-:S06]  /*0380*/  IMAD.WIDE R4, R21, 0x4, R4 ;  /* 0x0000000415047825 */ /* 0x004fcc00078e0204 */
[----:B------:R-:W2:Y:S01]  /*0390*/  LDG.E R4, desc[UR8][R4.64] ;  /* 0x0000000804047981 */ /* 0x000ea2000c1e1900 */
[----:B------:R-:W0:Y:S01]  /*03a0*/  S2UR UR7, SR_CgaCtaId ;  /* 0x00000000000779c3 */ /* 0x000e220000008800 */
[----:B------:R-:W-:Y:S02]  /*03b0*/  UMOV UR6, 0x400 ;  /* 0x0000040000067882 */ /* 0x000fe40000000000 */
[----:B------:R-:W-:Y:S01]  /*03c0*/  UIADD3 UR5, UPT, UPT, UR6, 0x1000, URZ ;  /* 0x0000100006057890 */ /* 0x000fe2000fffe0ff */
[----:B------:R-:W-:Y:S02]  /*03d0*/  ISETP.GE.AND P1, PT, R3, 0x1, PT ;  /* 0x000000010300780c */ /* 0x000fe40003f26270 */
[----:B------:R-:W-:Y:S01]  /*03e0*/  IADD3 R19, PT, PT, R15, R8, RZ ;  /* 0x000000080f137210 */ /* 0x000fe20007ffe0ff */
[----:B------:R-:W-:Y:S02]  /*03f0*/  UIADD3 UR4, UPT, UPT, UR4, 0x1, URZ ;  /* 0x0000000104047890 */ /* 0x000fe4000fffe0ff */
[----:B0-----:R-:W-:-:S02]  /*0400*/  ULEA UR6, UR7, UR6, 0x18 ;  /* 0x0000000607067291 */ /* 0x001fc4000f8ec0ff */
[----:B------:R-:W-:-:S04]  /*0410*/  ULEA UR5, UR7, UR5, 0x18 ;  /* 0x0000000507057291 */ /* 0x000fc8000f8ec0ff */
[C---:B------:R-:W-:Y:S02]  /*0420*/  LEA R21, R19.reuse, UR6, 0x2 ;  /* 0x0000000613157c11 */ /* 0x040fe4000f8e10ff */
[----:B------:R-:W-:Y:S02]  /*0430*/  LEA R19, R19, UR5, 0x2 ;  /* 0x0000000513137c11 */ /* 0x000fe4000f8e10ff */
[----:B------:R-:W-:Y:S01]  /*0440*/  ISETP.NE.AND P0, PT, R9, UR4, PT ;  /* 0x0000000409007c0c */ /* 0x000fe2000bf05270 */
[----:B---3--:R0:W-:Y:S04]  /*0450*/  STS [R21], R6 ;  /* 0x0000000615007388 */ /* 0x0081e80000000800 */
[----:B--2---:R0:W-:Y:S01]  /*0460*/  STS [R19], R4 ;  /* 0x0000000413007388 */ /* 0x0041e20000000800 */
[----:B------:R-:W-:Y:S06]  /*0470*/  BAR.SYNC.DEFER_BLOCKING 0x0 ;  /* 0x0000000000007b1d */ /* 0x000fec0000010000 */
[----:B------:R-:W-:Y:S05]  /*0480*/  @!P1 BRA `(.L_x_1) ;  /* 0x0000000400749947 */ /* 0x000fea0003800000 */
[----:B------:R-:W-:Y:S01]  /*0490*/  ISETP.GE.U32.AND P1, PT, R3, 0x8, PT ;  /* 0x000000080300780c */ /* 0x000fe20003f26070 */
[----:B0-----:R-:W-:-:S12]  /*04a0*/  IMAD.MOV.U32 R4, RZ, RZ, RZ ;  /* 0x000000ffff047224 */ /* 0x001fd800078e00ff */
[----:B------:R-:W-:Y:S05]  /*04b0*/  @!P1 BRA `(.L_x_2) ;  /* 0x0000000000a09947 */ /* 0x000fea0003800000 */
[----:B------:R-:W-:Y:S01]  /*04c0*/  LEA R6, R8, UR5, 0x2 ;  /* 0x0000000508067c11 */ /* 0x000fe2000f8e10ff */
[----:B------:R-:W-:Y:S01]  /*04d0*/  IMAD.MOV.U32 R5, RZ, RZ, R16 ;  /* 0x000000ffff057224 */ /* 0x000fe200078e0010 */
[----:B------:R-:W-:-:S07]  /*04e0*/  MOV R4, R17 ;  /* 0x0000001100047202 */ /* 0x000fce0000000f00 */
.L_x_3:
[----:B------:R-:W-:Y:S01]  /*04f0*/  LDS R21, [R4+-0x10] ;  /* 0xfffff00004157984 */ /* 0x000fe20000000800 */
[----:B------:R-:W-:Y:S01]  /*0500*/  LEA R26, R3, R6, 0x2 ;  /* 0x00000006031a7211 */ /* 0x000fe200078e10ff */
[----:B------:R-:W-:Y:S02]  /*0510*/  VIADD R5, R5, 0x8 ;  /* 0x0000000805057836 */ /* 0x000fe40000000000 */
[----:B------:R0:W1:Y:S02]  /*0520*/  LDS R23, [R6] ;  /* 0x0000000006177984 */ /* 0x0000640000000800 */
[----:B------:R-:W-:Y:S01]  /*0530*/  IMAD R28, R3, 0x4, R26 ;  /* 0x00000004031c7824 */ /* 0x000fe200078e021a */
[----:B------:R-:W-:Y:S01]  /*0540*/  ISETP.NE.AND P1, PT, R5, RZ, PT ;  /* 0x000000ff0500720c */ /* 0x000fe20003f25270 */
[----:B------:R-:W-:Y:S03]  /*0550*/  LDS R7, [R4+-0xc] ;  /* 0xfffff40004077984 */ /* 0x000fe60000000800 */
[C---:B------:R-:W-:Y:S01]  /*0560*/  LEA R25, R3.reuse, R28, 0x2 ;  /* 0x0000001c03197211 */ /* 0x040fe200078e10ff */
[----:B------:R-:W2:Y:S01]  /*0570*/  LDS R26, [R26] ;  /* 0x000000001a1a7984 */ /* 0x000ea20000000800 */
[----:B0-----:R-:W-:-:S03]  /*0580*/  LEA R6, R3, R6, 0x5 ;  /* 0x0000000603067211 */ /* 0x001fc600078e28ff */
[----:B------:R-:W-:Y:S04]  /*0590*/  LDS R19, [R28] ;  /* 0x000000001c137984 */ /* 0x000fe80000000800 */
[----:B------:R-:W0:Y:S01]  /*05a0*/  LDS R22, [R4+-0x8] ;  /* 0xfffff80004167984 */ /* 0x000e220000000800 */
[----:B-1----:R-:W-:-:S03]  /*05b0*/  IMAD R24, R21, R23, R18 ;  /* 0x0000001715187224 */ /* 0x002fc600078e0212 */
[----:B------:R-:W-:Y:S04]  /*05c0*/  LDS R18, [R4+-0x4] ;  /* 0xfffffc0004127984 */ /* 0x000fe80000000800 */
[----:B------:R1:W3:Y:S01]  /*05d0*/  LDS R21, [R25] ;  /* 0x0000000019157984 */ /* 0x0002e20000000800 */
[----:B--2---:R-:W-:Y:S02]  /*05e0*/  IMAD R7, R7, R26, R24 ;  /* 0x0000001a07077224 */ /* 0x004fe400078e0218 */
[C---:B------:R-:W-:Y:S01]  /*05f0*/  IMAD R24, R3.reuse, 0x4, R25 ;  /* 0x0000000403187824 */ /* 0x040fe200078e0219 */
[----:B------:R-:W-:Y:S04]  /*0600*/  LDS R26, [R4+0x8] ;  /* 0x00000800041a7984 */ /* 0x000fe80000000800 */
[----:B------:R-:W-:Y:S01]  /*0610*/  LEA R23, R3, R24, 0x2 ;  /* 0x0000001803177211 */ /* 0x000fe200078e10ff */
[----:B0-----:R-:W-:-:S02]  /*0620*/  IMAD R19, R22, R19, R7 ;  /* 0x0000001316137224 */ /* 0x001fc400078e0207 */
[----:B------:R-:W-:Y:S02]  /*0630*/  LDS R7, [R4] ;  /* 0x0000000004077984 */ /* 0x000fe40000000800 */
[C---:B------:R-:W-:Y:S02]  /*0640*/  IMAD R28, R3.reuse, 0x4, R23 ;  /* 0x00000004031c7824 */ /* 0x040fe400078e0217 */
[----:B------:R-:W0:Y:S03]  /*0650*/  LDS R22, [R24] ;  /* 0x0000000018167984 */ /* 0x000e260000000800 */
[----:B-1----:R-:W-:Y:S01]  /*0660*/  LEA R25, R3, R28, 0x2 ;  /* 0x0000001c03197211 */ /* 0x002fe200078e10ff */
[----:B------:R-:W-:Y:S04]  /*0670*/  LDS R23, [R23] ;  /* 0x0000000017177984 */ /* 0x000fe80000000800 */
[----:B------:R-:W-:Y:S04]  /*0680*/  LDS R28, [R28] ;  /* 0x000000001c1c7984 */ /* 0x000fe80000000800 */
[----:B------:R-:W-:Y:S01]  /*0690*/  LDS R25, [R25] ;  /* 0x0000000019197984 */ /* 0x000fe20000000800 */
[----:B---3--:R-:W-:-:S03]  /*06a0*/  IMAD R19, R18, R21, R19 ;  /* 0x0000001512137224 */ /* 0x008fc600078e0213 */
[----:B------:R-:W1:Y:S04]  /*06b0*/  LDS R18, [R4+0x4] ;  /* 0x0000040004127984 */ /* 0x000e680000000800 */
[----:B------:R2:W3:Y:S02]  /*06c0*/  LDS R21, [R4+0xc] ;  /* 0x00000c0004157984 */ /* 0x0004e40000000800 */
[----:B--2---:R-:W-:Y:S02]  /*06d0*/  VIADD R4, R4, 0x20 ;  /* 0x0000002004047836 */ /* 0x004fe40000000000 */
[----:B0-----:R-:W-:-:S04]  /*06e0*/  IMAD R7, R7, R22, R19 ;  /* 0x0000001607077224 */ /* 0x001fc800078e0213 */
[----:B-1----:R-:W-:-:S04]  /*06f0*/  IMAD R7, R18, R23, R7 ;  /* 0x0000001712077224 */ /* 0x002fc800078e0207 */
[----:B------:R-:W-:-:S04]  /*0700*/  IMAD R7, R26, R28, R7 ;  /* 0x0000001c1a077224 */ /* 0x000fc800078e0207 */
[----:B---3--:R-:W-:Y:S01]  /*0710*/  IMAD R18, R21, R25, R7 ;  /* 0x0000001915127224 */ /* 0x008fe200078e0207 */
[----:B------:R-:W-:Y:S06]  /*0720*/  @P1 BRA `(.L_x_3) ;  /* 0xfffffffc00701947 */ /* 0x000fec000383ffff */
[----:B------:R-:W-:-:S07]  /*0730*/  MOV R4, R12 ;  /* 0x0000000c00047202 */ /* 0x000fce0000000f00 */
.L_x_2:
[----:B------:R-:W-:-:S13]  /*0740*/  ISETP.NE.AND P1, PT, R20, RZ, PT ;  /* 0x000000ff1400720c */ /* 0x000fda0003f25270 */
[----:B------:R-:W-:Y:S05]  /*0750*/  @!P1 BRA `(.L_x_1) ;  /* 0x0000000000c09947 */ /* 0x000fea0003800000 */
[----:B------:R-:W-:Y:S01]  /*0760*/  VIADD R5, R20, 0xffffffff ;  /* 0xffffffff14057836 */ /* 0x000fe20000000000 */
[----:B------:R-:W-:-:S04]  /*0770*/  ISETP.NE.AND P2, PT, R14, RZ, PT ;  /* 0x000000ff0e00720c */ /* 0x000fc80003f45270 */
[----:B------:R-:W-:-:S13]  /*0780*/  ISETP.GE.U32.AND P1, PT, R5, 0x3, PT ;  /* 0x000000030500780c */ /* 0x000fda0003f26070 */
[----:B------:R-:W-:Y:S05]  /*0790*/  @!P1 BRA `(.L_x_4) ;  /* 0x0000000000509947 */ /* 0x000fea0003800000 */
[C---:B------:R-:W-:Y:S01]  /*07a0*/  IMAD R6, R4.reuse, R3, R8 ;  /* 0x0000000304067224 */ /* 0x040fe200078e0208 */
[----:B------:R-:W-:Y:S02]  /*07b0*/  IADD3 R5, PT, PT, R15, R4, RZ ;  /* 0x000000040f057210 */ /* 0x000fe40007ffe0ff */
[----:B------:R-:W-:Y:S02]  /*07c0*/  IADD3 R4, PT, PT, R4, 0x4, RZ ;  /* 0x0000000404047810 */ /* 0x000fe40007ffe0ff */
[----:B------:R-:W-:Y:S02]  /*07d0*/  LEA R6, R6, UR5, 0x2 ;  /* 0x0000000506067c11 */ /* 0x000fe4000f8e10ff */
[----:B------:R-:W-:-:S03]  /*07e0*/  LEA R5, R5, UR6, 0x2 ;  /* 0x0000000605057c11 */ /* 0x000fc6000f8e10ff */
[C---:B------:R-:W-:Y:S01]  /*07f0*/  IMAD R24, R3.reuse, 0x4, R6 ;  /* 0x0000000403187824 */ /* 0x040fe200078e0206 */
[----:B------:R-:W-:Y:S04]  /*0800*/  LDS R19, [R6] ;  /* 0x0000000006137984 */ /* 0x000fe80000000800 */
[----:B------:R-:W0:Y:S01]  /*0810*/  LDS R7, [R5] ;  /* 0x0000000005077984 */ /* 0x000e220000000800 */
[----:B------:R-:W-:-:S03]  /*0820*/  LEA R28, R3, R24, 0x2 ;  /* 0x00000018031c7211 */ /* 0x000fc600078e10ff */
[----:B------:R-:W-:Y:S02]  /*0830*/  LDS R22, [R5+0x4] ;  /* 0x0000040005167984 */ /* 0x000fe40000000800 */
[----:B------:R-:W-:Y:S02]  /*0840*/  IMAD R23, R3, 0x4, R28 ;  /* 0x0000000403177824 */ /* 0x000fe400078e021c */
[----:B------:R-:W1:Y:S04]  /*0850*/  LDS R24, [R24] ;  /* 0x0000000018187984 */ /* 0x000e680000000800 */
[----:B------:R-:W-:Y:S04]  /*0860*/  LDS R26, [R5+0x8] ;  /* 0x00000800051a7984 */ /* 0x000fe80000000800 */
[----:B------:R-:W2:Y:S04]  /*0870*/  LDS R28, [R28] ;  /* 0x000000001c1c7984 */ /* 0x000ea80000000800 */
[----:B------:R-:W-:Y:S04]  /*0880*/  LDS R21, [R5+0xc] ;  /* 0x00000c0005157984 */ /* 0x000fe80000000800 */
[----:B------:R-:W3:Y:S01]  /*0890*/  LDS R23, [R23] ;  /* 0x0000000017177984 */ /* 0x000ee20000000800 */
[----:B0-----:R-:W-:-:S04]  /*08a0*/  IMAD R7, R7, R19, R18 ;  /* 0x0000001307077224 */ /* 0x001fc800078e0212 */
[----:B-1----:R-:W-:-:S04]  /*08b0*/  IMAD R7, R22, R24, R7 ;  /* 0x0000001816077224 */ /* 0x002fc800078e0207 */
[----:B--2---:R-:W-:-:S04]  /*08c0*/  IMAD R7, R26, R28, R7 ;  /* 0x0000001c1a077224 */ /* 0x004fc800078e0207 */
[----:B---3--:R-:W-:-:S07]  /*08d0*/  IMAD R18, R21, R23, R7 ;  /* 0x0000001715127224 */ /* 0x008fce00078e0207 */
.L_x_4:
[----:B------:R-:W-:Y:S05]  /*08e0*/  @!P2 BRA `(.L_x_1) ;  /* 0x00000000005ca947 */ /* 0x000fea0003800000 */
[----:B------:R-:W-:Y:S02]  /*08f0*/  ISETP.NE.AND P1, PT, R14, 0x1, PT ;  /* 0x000000010e00780c */ /* 0x000fe40003f25270 */
[----:B------:R-:W-:-:S11]  /*0900*/  LOP3.LUT P2, RZ, R3, 0x1, RZ, 0xc0, !PT ;  /* 0x0000000103ff7812 */ /* 0x000fd6000784c0ff */
[----:B------:R-:W-:Y:S05]  /*0910*/  @!P1 BRA `(.L_x_5) ;  /* 0x0000000000309947 */ /* 0x000fea0003800000 */
[C---:B------:R-:W-:Y:S01]  /*0920*/  IMAD R6, R4.reuse, R3, R8 ;  /* 0x0000000304067224 */ /* 0x040fe200078e0208 */
[----:B------:R-:W-:Y:S02]  /*0930*/  IADD3 R5, PT, PT, R15, R4, RZ ;  /* 0x000000040f057210 */ /* 0x000fe40007ffe0ff */
[----:B------:R-:W-:Y:S02]  /*0940*/  IADD3 R4, PT, PT, R4, 0x2, RZ ;  /* 0x0000000204047810 */ /* 0x000fe40007ffe0ff */
[----:B------:R-:W-:Y:S02]  /*0950*/  LEA R6, R6, UR5, 0x2 ;  /* 0x0000000506067c11 */ /* 0x000fe4000f8e10ff */
[----:B------:R-:W-:-:S03]  /*0960*/  LEA R5, R5, UR6, 0x2 ;  /* 0x0000000605057c11 */ /* 0x000fc6000f8e10ff */
[----:B------:R-:W-:Y:S01]  /*0970*/  IMAD R21, R3, 0x4, R6 ;  /* 0x0000000403157824 */ /* 0x000fe200078e0206 */
[----:B------:R-:W-:Y:S04]  /*0980*/  LDS R19, [R6] ;  /* 0x0000000006137984 */ /* 0x000fe80000000800 */
[----:B------:R-:W0:Y:S04]  /*0990*/  LDS R7, [R5] ;  /* 0x0000000005077984 */ /* 0x000e280000000800 */
[----:B------:R-:W-:Y:S04]  /*09a0*/  LDS R22, [R5+0x4] ;  /* 0x0000040005167984 */ /* 0x000fe80000000800 */
[----:B------:R-:W1:Y:S01]  /*09b0*/  LDS R21, [R21] ;  /* 0x0000000015157984 */ /* 0x000e620000000800 */
[----:B0-----:R-:W-:-:S04]  /*09c0*/  IMAD R7, R7, R19, R18 ;  /* 0x0000001307077224 */ /* 0x001fc800078e0212 */
[----:B-1----:R-:W-:-:S07]  /*09d0*/  IMAD R18, R22, R21, R7 ;  /* 0x0000001516127224 */ /* 0x002fce00078e0207 */
.L_x_5:
[----:B------:R-:W-:Y:S05]  /*09e0*/  @!P2 BRA `(.L_x_1) ;  /* 0x00000000001ca947 */ /* 0x000fea0003800000 */
[----:B------:R-:W-:Y:S01]  /*09f0*/  IMAD R5, R4, R3, R8 ;  /* 0x0000000304057224 */ /* 0x000fe200078e0208 */
[----:B------:R-:W-:-:S04]  /*0a00*/  IADD3 R3, PT, PT, R15, R4, RZ ;  /* 0x000000040f037210 */ /* 0x000fc80007ffe0ff */
[----:B------:R-:W-:Y:S02]  /*0a10*/  LEA R3, R3, UR6, 0x2 ;  /* 0x0000000603037c11 */ /* 0x000fe4000f8e10ff */
[----:B------:R-:W-:-:S04]  /*0a20*/  LEA R5, R5, UR5, 0x2 ;  /* 0x0000000505057c11 */ /* 0x000fc8000f8e10ff */
[----:B------:R-:W-:Y:S04]  /*0a30*/  LDS R3, [R3] ;  /* 0x0000000003037984 */ /* 0x000fe80000000800 */
[----:B------:R-:W0:Y:S02]  /*0a40*/  LDS R5, [R5] ;  /* 0x0000000005057984 */ /* 0x000e240000000800 */
[----:B0-----:R-:W-:-:S07]  /*0a50*/  IMAD R18, R3, R5, R18 ;  /* 0x0000000503127224 */ /* 0x001fce00078e0212 */
.L_x_1:
[----:B------:R-:W-:Y:S06]  /*0a60*/  BAR.SYNC.DEFER_BLOCKING 0x0 ;  /* 0x0000000000007b1d */ /* 0x000fec0000010000 */
[----:B------:R-:W-:Y:S05]  /*0a70*/  @P0 BRA `(.L_x_6) ;  /* 0xfffffff800200947 */ /* 0x000fea000383ffff */
.L_x_0:
[----:B0-----:R-:W0:Y:S01]  /*0a80*/  LDC.64 R4, c[0x0][0x390] ;  /* 0x0000e400ff047b82 */ /* 0x001e220000000a00 */
[----:B------:R-:W-:-:S04]  /*0a90*/  IMAD R3, R11, R2, R13 ;  /* 0x000000020b037224 */ /* 0x000fc800078e020d */
[----:B0-----:R-:W-:-:S05]  /*0aa0*/  IMAD.WIDE R2, R3, 0x4, R4 ;  /* 0x0000000403027825 */ /* 0x001fca00078e0204 */
[----:B------:R-:W-:Y:S01]  /*0ab0*/  STG.E desc[UR8][R2.64], R18 ;  /* 0x0000001202007986 */ /* 0x000fe2000c101908 */
[----:B------:R-:W-:Y:S05]  /*0ac0*/  EXIT ;  /* 0x000000000000794d */ /* 0x000fea0003800000 */
.L_x_7:
[----:B------:R-:W-:-:S00]  /*0ad0*/  BRA `(.L_x_7) ;  /* 0xfffffffc00fc7947 */ /* 0x000fc0000383ffff */
[----:B------:R-:W-:-:S00]  /*0ae0*/  NOP ;  /* 0x0000000000007918 */ /* 0x000fc00000000000 */
        /* <DEDUP_REMOVED lines=9> */
.L_x_8:


//--------------------- .nv.shared._Z14tile_MatrixMulPiS_S_ii --------------------------
	.section	.nv.shared._Z14tile_MatrixMulPiS_S_ii,"aw",@nobits
	.sectionflags	@""
	.align	4
.nv.shared._Z14tile_MatrixMulPiS_S_ii:
	.zero		9216


//--------------------- .nv.shared.reserved.0     --------------------------
	.section	.nv.shared.reserved.0,"aw",@nobits
	.weak		__nv_reservedSMEM_offset_0_alias
	.size		__nv_reservedSMEM_offset_0_alias, 0, 64
	.other		__nv_reservedSMEM_offset_0_alias,@"STO_CUDA_RESERVED_SHARED STV_DEFAULT"
__nv_reservedSMEM_offset_0_alias:
	.zero		0
	.zero		64


//--------------------- .nv.constant0._Z14tile_MatrixMulPiS_S_ii --------------------------
	.section	.nv.constant0._Z14tile_MatrixMulPiS_S_ii,"a",@progbits
	.sectionflags	@""
	.align	4
.nv.constant0._Z14tile_MatrixMulPiS_S_ii:
	.zero		928


//--------------------- SYMBOLS --------------------------

	.type		.nv.reservedSmem.offset0,@object
	.size		.nv.reservedSmem.offset0,0x4
	.type		.nv.reservedSmem.cap,@object
	.size		.nv.reservedSmem.cap,0x4
